//
// Generated by NVIDIA NVVM Compiler
//
// Compiler Build ID: CL-36424714
// Cuda compilation tools, release 13.0, V13.0.88
// Based on NVVM 20.0.0
//

.version 9.0
.target sm_100
.address_size 64

	// .globl	_Z15find_supp_pointPfiS_PiS_S0_S_S_S_fi

.visible .entry _Z15find_supp_pointPfiS_PiS_S0_S_S_S_fi(
	.param .u64 .ptr .align 1 _Z15find_supp_pointPfiS_PiS_S0_S_S_S_fi_param_0,
	.param .u32 _Z15find_supp_pointPfiS_PiS_S0_S_S_S_fi_param_1,
	.param .u64 .ptr .align 1 _Z15find_supp_pointPfiS_PiS_S0_S_S_S_fi_param_2,
	.param .u64 .ptr .align 1 _Z15find_supp_pointPfiS_PiS_S0_S_S_S_fi_param_3,
	.param .u64 .ptr .align 1 _Z15find_supp_pointPfiS_PiS_S0_S_S_S_fi_param_4,
	.param .u64 .ptr .align 1 _Z15find_supp_pointPfiS_PiS_S0_S_S_S_fi_param_5,
	.param .u64 .ptr .align 1 _Z15find_supp_pointPfiS_PiS_S0_S_S_S_fi_param_6,
	.param .u64 .ptr .align 1 _Z15find_supp_pointPfiS_PiS_S0_S_S_S_fi_param_7,
	.param .u64 .ptr .align 1 _Z15find_supp_pointPfiS_PiS_S0_S_S_S_fi_param_8,
	.param .f32 _Z15find_supp_pointPfiS_PiS_S0_S_S_S_fi_param_9,
	.param .u32 _Z15find_supp_pointPfiS_PiS_S0_S_S_S_fi_param_10
)
{
	.reg .pred 	%p<5>;
	.reg .b32 	%r<16>;
	.reg .b32 	%f<5>;
	.reg .b64 	%rd<11>;

	ld.param.u64 	%rd2, [_Z15find_supp_pointPfiS_PiS_S0_S_S_S_fi_param_5];
	ld.param.u64 	%rd3, [_Z15find_supp_pointPfiS_PiS_S0_S_S_S_fi_param_6];
	ld.param.u64 	%rd4, [_Z15find_supp_pointPfiS_PiS_S0_S_S_S_fi_param_7];
	ld.param.u32 	%r6, [_Z15find_supp_pointPfiS_PiS_S0_S_S_S_fi_param_10];
	mov.u32 	%r1, %ctaid.x;
	shl.b32 	%r2, %r1, 1;
	mov.u32 	%r7, %tid.x;
	mov.u32 	%r8, %tid.y;
	or.b32  	%r9, %r7, %r8;
	mov.u32 	%r10, %tid.z;
	or.b32  	%r11, %r9, %r10;
	setp.ne.s32 	%p1, %r11, 0;
	@%p1 bra 	$L__BB0_6;
	cvta.to.global.u64 	%rd5, %rd2;
	ld.global.u32 	%r3, [%rd5+4];
	setp.lt.s32 	%p2, %r3, 1;
	@%p2 bra 	$L__BB0_6;
	cvt.rn.f32.s32 	%f1, %r6;
	cvta.to.global.u64 	%rd1, %rd4;
	mov.b32 	%r15, 0;
	bra.uni 	$L__BB0_4;
$L__BB0_3:
	add.s32 	%r15, %r15, 1;
	setp.ge.s32 	%p4, %r15, %r3;
	@%p4 bra 	$L__BB0_6;
$L__BB0_4:
	add.s32 	%r13, %r2, %r15;
	mul.wide.s32 	%rd6, %r13, 4;
	add.s64 	%rd7, %rd1, %rd6;
	ld.global.f32 	%f2, [%rd7];
	setp.ltu.f32 	%p3, %f2, %f1;
	@%p3 bra 	$L__BB0_3;
	cvt.rn.f32.u32 	%f3, %r1;
	mov.u32 	%r14, %ctaid.y;
	cvt.rn.f32.u32 	%f4, %r14;
	cvta.to.global.u64 	%rd8, %rd3;
	mul.wide.s32 	%rd9, %r2, 4;
	add.s64 	%rd10, %rd8, %rd9;
	st.global.f32 	[%rd10], %f3;
	st.global.f32 	[%rd10+4], %f4;
$L__BB0_6:
	ret;

}


// ===== COMPILED SASS (sm_100) =====

	.target	sm_100

	.elftype	@"ET_EXEC"


//--------------------- .note.nv.tkinfo           --------------------------
	.section	.note.nv.tkinfo,"",@"SHT_NOTE"
	.sectionflags	@"SHF_NOTE_NV_TKINFO"
	.tkinfo
        /*0018*/ 	.word	0x00000002
        /*0030*/ 	.string	""
        /*0030*/ 	.string	"ptxas"
        /*0030*/ 	.string	"Cuda compilation tools, release 13.0, V13.0.88"
        /*0030*/ 	.string	"Build cuda_13.0.r13.0/compiler.36424714_0"
        /*0030*/ 	.string	"-arch sm_100 -m 64 "



//--------------------- .note.nv.cuinfo           --------------------------
	.section	.note.nv.cuinfo,"",@"SHT_NOTE"
	.sectionflags	@"SHF_NOTE_NV_CUINFO"
        /*0018*/ 	.short	0x0002
        /*001a*/ 	.short	0x0064
        /*001c*/ 	.short	0x0082
	.zero		2


//--------------------- .nv.info                  --------------------------
	.section	.nv.info,"",@"SHT_CUDA_INFO"
	.align	4


	//----- nvinfo : EIATTR_REGCOUNT
	.align		4
        /*0000*/ 	.byte	0x04, 0x2f
        /*0002*/ 	.short	(.L_1 - .L_0)
	.align		4
.L_0:
        /*0004*/ 	.word	index@(_Z15find_supp_pointPfiS_PiS_S0_S_S_S_fi)
        /*0008*/ 	.word	0x0000000b


	//----- nvinfo : EIATTR_FRAME_SIZE
	.align		4
.L_1:
        /*000c*/ 	.byte	0x04, 0x11
        /*000e*/ 	.short	(.L_3 - .L_2)
	.align		4
.L_2:
        /*0010*/ 	.word	index@(_Z15find_supp_pointPfiS_PiS_S0_S_S_S_fi)
        /*0014*/ 	.word	0x00000000


	//----- nvinfo : EIATTR_MIN_STACK_SIZE
	.align		4
.L_3:
        /*0018*/ 	.byte	0x04, 0x12
        /*001a*/ 	.short	(.L_5 - .L_4)
	.align		4
.L_4:
        /*001c*/ 	.word	index@(_Z15find_supp_pointPfiS_PiS_S0_S_S_S_fi)
        /*0020*/ 	.word	0x00000000
.L_5:


//--------------------- .nv.compat                --------------------------
	.section	.nv.compat,"",@"SHT_CUDA_COMPAT_INFO"
	.align	4
        /*0000*/ 	.byte	0x02, 0x09, 0x00, 0x00, 0x02, 0x02, 0x01, 0x00, 0x02, 0x05, 0x05, 0x00, 0x03, 0x07, 0x01, 0x01
        /*0010*/ 	.byte	0x02, 0x03, 0x00, 0x00, 0x02, 0x06, 0x01, 0x00, 0x04, 0x0b, 0x08, 0x00, 0x09, 0x00, 0x00, 0x00
        /*0020*/ 	.byte	0x00, 0x00, 0x00, 0x00


//--------------------- .nv.info._Z15find_supp_pointPfiS_PiS_S0_S_S_S_fi --------------------------
	.section	.nv.info._Z15find_supp_pointPfiS_PiS_S0_S_S_S_fi,"",@"SHT_CUDA_INFO"
	.sectionflags	@""
	.align	4


	//----- nvinfo : EIATTR_CUDA_API_VERSION
	.align		4
        /*0000*/ 	.byte	0x04, 0x37
        /*0002*/ 	.short	(.L_7 - .L_6)
.L_6:
        /*0004*/ 	.word	0x00000082


	//----- nvinfo : EIATTR_KPARAM_INFO
	.align		4
.L_7:
        /*0008*/ 	.byte	0x04, 0x17
        /*000a*/ 	.short	(.L_9 - .L_8)
.L_8:
        /*000c*/ 	.word	0x00000000
        /*0010*/ 	.short	0x000a
        /*0012*/ 	.short	0x004c
        /*0014*/ 	.byte	0x00, 0xf0, 0x11, 0x00


	//----- nvinfo : EIATTR_KPARAM_INFO
	.align		4
.L_9:
        /*0018*/ 	.byte	0x04, 0x17
        /*001a*/ 	.short	(.L_11 - .L_10)
.L_10:
        /*001c*/ 	.word	0x00000000
        /*0020*/ 	.short	0x0009
        /*0022*/ 	.short	0x0048
        /*0024*/ 	.byte	0x00, 0xf0, 0x11, 0x00


	//----- nvinfo : EIATTR_KPARAM_INFO
	.align		4
.L_11:
        /*0028*/ 	.byte	0x04, 0x17
        /*002a*/ 	.short	(.L_13 - .L_12)
.L_12:
        /*002c*/ 	.word	0x00000000
        /*0030*/ 	.short	0x0008
        /*0032*/ 	.short	0x0040
        /*0034*/ 	.byte	0x00, 0xf5, 0x21, 0x00


	//----- nvinfo : EIATTR_KPARAM_INFO
	.align		4
.L_13:
        /*0038*/ 	.byte	0x04, 0x17
        /*003a*/ 	.short	(.L_15 - .L_14)
.L_14:
        /*003c*/ 	.word	0x00000000
        /*0040*/ 	.short	0x0007
        /*0042*/ 	.short	0x0038
        /*0044*/ 	.byte	0x00, 0xf5, 0x21, 0x00


	//----- nvinfo : EIATTR_KPARAM_INFO
	.align		4
.L_15:
        /*0048*/ 	.byte	0x04, 0x17
        /*004a*/ 	.short	(.L_17 - .L_16)
.L_16:
        /*004c*/ 	.word	0x00000000
        /*0050*/ 	.short	0x0006
        /*0052*/ 	.short	0x0030
        /*0054*/ 	.byte	0x00, 0xf5, 0x21, 0x00


	//----- nvinfo : EIATTR_KPARAM_INFO
	.align		4
.L_17:
        /*0058*/ 	.byte	0x04, 0x17
        /*005a*/ 	.short	(.L_19 - .L_18)
.L_18:
        /*005c*/ 	.word	0x00000000
        /*0060*/ 	.short	0x0005
        /*0062*/ 	.short	0x0028
        /*0064*/ 	.byte	0x00, 0xf5, 0x21, 0x00


	//----- nvinfo : EIATTR_KPARAM_INFO
	.align		4
.L_19:
        /*0068*/ 	.byte	0x04, 0x17
        /*006a*/ 	.short	(.L_21 - .L_20)
.L_20:
        /*006c*/ 	.word	0x00000000
        /*0070*/ 	.short	0x0004
        /*0072*/ 	.short	0x0020
        /*0074*/ 	.byte	0x00, 0xf5, 0x21, 0x00


	//----- nvinfo : EIATTR_KPARAM_INFO
	.align		4
.L_21:
        /*0078*/ 	.byte	0x04, 0x17
        /*007a*/ 	.short	(.L_23 - .L_22)
.L_22:
        /*007c*/ 	.word	0x00000000
        /*0080*/ 	.short	0x0003
        /*0082*/ 	.short	0x0018
        /*0084*/ 	.byte	0x00, 0xf5, 0x21, 0x00


	//----- nvinfo : EIATTR_KPARAM_INFO
	.align		4
.L_23:
        /*0088*/ 	.byte	0x04, 0x17
        /*008a*/ 	.short	(.L_25 - .L_24)
.L_24:
        /*008c*/ 	.word	0x00000000
        /*0090*/ 	.short	0x0002
        /*0092*/ 	.short	0x0010
        /*0094*/ 	.byte	0x00, 0xf5, 0x21, 0x00


	//----- nvinfo : EIATTR_KPARAM_INFO
	.align		4
.L_25:
        /*0098*/ 	.byte	0x04, 0x17
        /*009a*/ 	.short	(.L_27 - .L_26)
.L_26:
        /*009c*/ 	.word	0x00000000
        /*00a0*/ 	.short	0x0001
        /*00a2*/ 	.short	0x0008
        /*00a4*/ 	.byte	0x00, 0xf0, 0x11, 0x00


	//----- nvinfo : EIATTR_KPARAM_INFO
	.align		4
.L_27:
        /*00a8*/ 	.byte	0x04, 0x17
        /*00aa*/ 	.short	(.L_29 - .L_28)
.L_28:
        /*00ac*/ 	.word	0x00000000
        /*00b0*/ 	.short	0x0000
        /*00b2*/ 	.short	0x0000
        /*00b4*/ 	.byte	0x00, 0xf5, 0x21, 0x00


	//----- nvinfo : EIATTR_SPARSE_MMA_MASK
	.align		4
.L_29:
        /*00b8*/ 	.byte	0x03, 0x50
        /*00ba*/ 	.short	0x0000


	//----- nvinfo : EIATTR_MAXREG_COUNT
	.align		4
        /*00bc*/ 	.byte	0x03, 0x1b
        /*00be*/ 	.short	0x00ff


	//----- nvinfo : EIATTR_MERCURY_ISA_VERSION
	.align		4
        /*00c0*/ 	.byte	0x03, 0x5f
        /*00c2*/ 	.short	0x0101


	//----- nvinfo : EIATTR_VRC_CTA_INIT_COUNT
	.align		4
        /*00c4*/ 	.byte	0x02, 0x4a
	.zero		1
	.zero		1


	//----- nvinfo : EIATTR_EXIT_INSTR_OFFSETS
	.align		4
        /*00c8*/ 	.byte	0x04, 0x1c
        /*00ca*/ 	.short	(.L_31 - .L_30)


	//   ....[0]....
.L_30:
        /*00cc*/ 	.word	0x00000050


	//   ....[1]....
        /*00d0*/ 	.word	0x000000a0


	//   ....[2]....
        /*00d4*/ 	.word	0x00000180


	//   ....[3]....
        /*00d8*/ 	.word	0x00000250


	//----- nvinfo : EIATTR_CBANK_PARAM_SIZE
	.align		4
.L_31:
        /*00dc*/ 	.byte	0x03, 0x19
        /*00de*/ 	.short	0x0050


	//----- nvinfo : EIATTR_PARAM_CBANK
	.align		4
        /*00e0*/ 	.byte	0x04, 0x0a
        /*00e2*/ 	.short	(.L_33 - .L_32)
	.align		4
.L_32:
        /*00e4*/ 	.word	index@(.nv.constant0._Z15find_supp_pointPfiS_PiS_S0_S_S_S_fi)
        /*00e8*/ 	.short	0x0380
        /*00ea*/ 	.short	0x0050


	//----- nvinfo : EIATTR_SW_WAR
	.align		4
.L_33:
        /*00ec*/ 	.byte	0x04, 0x36
        /*00ee*/ 	.short	(.L_35 - .L_34)
.L_34:
        /*00f0*/ 	.word	0x00000008
.L_35:


//--------------------- .nv.callgraph             --------------------------
	.section	.nv.callgraph,"",@"SHT_CUDA_CALLGRAPH"
	.align	4
	.sectionentsize	8
	.align		4
        /*0000*/ 	.word	0x00000000
	.align		4
        /*0004*/ 	.word	0xffffffff
	.align		4
        /*0008*/ 	.word	0x00000000
	.align		4
        /*000c*/ 	.word	0xfffffffe
	.align		4
        /*0010*/ 	.word	0x00000000
	.align		4
        /*0014*/ 	.word	0xfffffffd
	.align		4
        /*0018*/ 	.word	0x00000000
	.align		4
        /*001c*/ 	.word	0xfffffffc


//--------------------- .text._Z15find_supp_pointPfiS_PiS_S0_S_S_S_fi --------------------------
	.section	.text._Z15find_supp_pointPfiS_PiS_S0_S_S_S_fi,"ax",@progbits
	.align	128
        .global         _Z15find_supp_pointPfiS_PiS_S0_S_S_S_fi
        .type           _Z15find_supp_pointPfiS_PiS_S0_S_S_S_fi,@function
        .size           _Z15find_supp_pointPfiS_PiS_S0_S_S_S_fi,(.L_x_3 - _Z15find_supp_pointPfiS_PiS_S0_S_S_S_fi)
        .other          _Z15find_supp_pointPfiS_PiS_S0_S_S_S_fi,@"STO_CUDA_ENTRY STV_DEFAULT"
_Z15find_supp_pointPfiS_PiS_S0_S_S_S_fi:
.text._Z15find_supp_pointPfiS_PiS_S0_S_S_S_fi:
[----:B------:R-:W-:Y:S01]  /*0000*/  LDC R1, c[0x0][0x37c] ;  /* 0x0000df00ff017b82 */ /* 0x000fe20000000800 */
[----:B------:R-:W0:Y:S01]  /*0010*/  S2R R0, SR_TID.X ;  /* 0x0000000000007919 */ /* 0x000e220000002100 */
[----:B------:R-:W0:Y:S01]  /*0020*/  S2R R3, SR_TID.Y ;  /* 0x0000000000037919 */ /* 0x000e220000002200 */
[----:B------:R-:W0:Y:S02]  /*0030*/  S2R R2, SR_TID.Z ;  /* 0x0000000000027919 */ /* 0x000e240000002300 */
[----:B0-----:R-:W-:-:S13]  /*0040*/  LOP3.LUT P0, RZ, R2, R0, R3, 0xfe, !PT ;  /* 0x0000000002ff7212 */ /* 0x001fda000780fe03 */
[----:B------:R-:W-:Y:S05]  /*0050*/  @P0 EXIT ;  /* 0x000000000000094d */ /* 0x000fea0003800000 */
[----:B------:R-:W0:Y:S01]  /*0060*/  LDC.64 R2, c[0x0][0x3a8] ;  /* 0x0000ea00ff027b82 */ /* 0x000e220000000a00 */
[----:B------:R-:W0:Y:S02]  /*0070*/  LDCU.64 UR6, c[0x0][0x358] ;  /* 0x00006b00ff0677ac */ /* 0x000e240008000a00 */
[----:B0-----:R-:W2:Y:S02]  /*0080*/  LDG.E R0, desc[UR6][R2.64+0x4] ;  /* 0x0000040602007981 */ /* 0x001ea4000c1e1900 */
[----:B--2---:R-:W-:-:S13]  /*0090*/  ISETP.GE.AND P0, PT, R0, 0x1, PT ;  /* 0x000000010000780c */ /* 0x004fda0003f06270 */
[----:B------:R-:W-:Y:S05]  /*00a0*/  @!P0 EXIT ;  /* 0x000000000000894d */ /* 0x000fea0003800000 */
[----:B------:R-:W0:Y:S01]  /*00b0*/  S2R R8, SR_CTAID.X ;  /* 0x0000000000087919 */ /* 0x000e220000002500 */
[----:B------:R-:W1:Y:S01]  /*00c0*/  LDC.64 R2, c[0x0][0x3b8] ;  /* 0x0000ee00ff027b82 */ /* 0x000e620000000a00 */
[----:B------:R-:W2:Y:S01]  /*00d0*/  LDCU UR4, c[0x0][0x3cc] ;  /* 0x00007980ff0477ac */ /* 0x000ea20008000800 */
[----:B0-----:R-:W-:-:S04]  /*00e0*/  IMAD.SHL.U32 R7, R8, 0x2, RZ ;  /* 0x0000000208077824 */ /* 0x001fc800078e00ff */
[----:B-1----:R-:W-:-:S06]  /*00f0*/  IMAD.WIDE R2, R7, 0x4, R2 ;  /* 0x0000000407027825 */ /* 0x002fcc00078e0202 */
[----:B------:R-:W3:Y:S01]  /*0100*/  LDG.E R3, desc[UR6][R2.64] ;  /* 0x0000000602037981 */ /* 0x000ee2000c1e1900 */
[----:B--2---:R-:W-:-:S04]  /*0110*/  I2FP.F32.S32 R6, UR4 ;  /* 0x0000000400067c45 */ /* 0x004fc80008201400 */
[----:B---3--:R-:W-:-:S13]  /*0120*/  FSETP.GE.AND P0, PT, R3, R6, PT ;  /* 0x000000060300720b */ /* 0x008fda0003f06000 */
[----:B------:R-:W-:Y:S05]  /*0130*/  @P0 BRA `(.L_x_0) ;  /* 0x0000000000280947 */ /* 0x000fea0003800000 */
[----:B------:R-:W0:Y:S01]  /*0140*/  LDC.64 R4, c[0x0][0x3b8] ;  /* 0x0000ee00ff047b82 */ /* 0x000e220000000a00 */
[----:B------:R-:W-:-:S05]  /*0150*/  UMOV UR4, URZ ;  /* 0x000000ff00047c82 */ /* 0x000fca0008000000 */
.L_x_1:
[----:B------:R-:W-:-:S06]  /*0160*/  UIADD3 UR4, UPT, UPT, UR4, 0x1, URZ ;  /* 0x0000000104047890 */ /* 0x000fcc000fffe0ff */
[----:B------:R-:W-:-:S13]  /*0170*/  ISETP.LE.AND P0, PT, R0, UR4, PT ;  /* 0x0000000400007c0c */ /* 0x000fda000bf03270 */
[----:B------:R-:W-:Y:S05]  /*0180*/  @P0 EXIT ;  /* 0x000000000000094d */ /* 0x000fea0003800000 */
[----:B------:R-:W-:-:S04]  /*0190*/  VIADD R3, R7, UR4 ;  /* 0x0000000407037c36 */ /* 0x000fc80008000000 */
[----:B0-----:R-:W-:-:S06]  /*01a0*/  IMAD.WIDE R2, R3, 0x4, R4 ;  /* 0x0000000403027825 */ /* 0x001fcc00078e0204 */
[----:B------:R-:W2:Y:S02]  /*01b0*/  LDG.E R3, desc[UR6][R2.64] ;  /* 0x0000000602037981 */ /* 0x000ea4000c1e1900 */
[----:B--2---:R-:W-:-:S13]  /*01c0*/  FSETP.GE.AND P0, PT, R3, R6, PT ;  /* 0x000000060300720b */ /* 0x004fda0003f06000 */
[----:B------:R-:W-:Y:S05]  /*01d0*/  @!P0 BRA `(.L_x_1) ;  /* 0xfffffffc00e08947 */ /* 0x000fea000383ffff */
.L_x_0:
[----:B------:R-:W0:Y:S01]  /*01e0*/  LDC.64 R2, c[0x0][0x3b0] ;  /* 0x0000ec00ff027b82 */ /* 0x000e220000000a00 */
[----:B------:R-:W-:-:S07]  /*01f0*/  I2FP.F32.U32 R5, R8 ;  /* 0x0000000800057245 */ /* 0x000fce0000201000 */
[----:B------:R-:W1:Y:S01]  /*0200*/  S2UR UR4, SR_CTAID.Y ;  /* 0x00000000000479c3 */ /* 0x000e620000002600 */
[----:B0-----:R-:W-:-:S05]  /*0210*/  IMAD.WIDE R2, R7, 0x4, R2 ;  /* 0x0000000407027825 */ /* 0x001fca00078e0202 */
[----:B------:R-:W-:Y:S01]  /*0220*/  STG.E desc[UR6][R2.64], R5 ;  /* 0x0000000502007986 */ /* 0x000fe2000c101906 */
[----:B-1----:R-:W-:-:S05]  /*0230*/  I2FP.F32.U32 R7, UR4 ;  /* 0x0000000400077c45 */ /* 0x002fca0008201000 */
[----:B------:R-:W-:Y:S01]  /*0240*/  STG.E desc[UR6][R2.64+0x4], R7 ;  /* 0x0000040702007986 */ /* 0x000fe2000c101906 */
[----:B------:R-:W-:Y:S05]  /*0250*/  EXIT ;  /* 0x000000000000794d */ /* 0x000fea0003800000 */
.L_x_2:
[----:B------:R-:W-:-:S00]  /*0260*/  BRA `(.L_x_2) ;  /* 0xfffffffc00fc7947 */ /* 0x000fc0000383ffff */
[----:B------:R-:W-:-:S00]  /*0270*/  NOP ;  /* 0x0000000000007918 */ /* 0x000fc00000000000 */
        /* <DEDUP_REMOVED lines=8> */
.L_x_3:


//--------------------- .nv.shared.reserved.0     --------------------------
	.section	.nv.shared.reserved.0,"aw",@nobits
	.weak		__nv_reservedSMEM_offset_0_alias
	.size		__nv_reservedSMEM_offset_0_alias, 0, 64
	.other		__nv_reservedSMEM_offset_0_alias,@"STO_CUDA_RESERVED_SHARED STV_DEFAULT"
__nv_reservedSMEM_offset_0_alias:
	.zero		0
	.zero		64


//--------------------- .nv.constant0._Z15find_supp_pointPfiS_PiS_S0_S_S_S_fi --------------------------
	.section	.nv.constant0._Z15find_supp_pointPfiS_PiS_S0_S_S_S_fi,"a",@progbits
	.sectionflags	@""
	.align	4
.nv.constant0._Z15find_supp_pointPfiS_PiS_S0_S_S_S_fi:
	.zero		976


//--------------------- SYMBOLS --------------------------

	.type		.nv.reservedSmem.offset0,@object
	.size		.nv.reservedSmem.offset0,0x4
